//
// Generated by NVIDIA NVVM Compiler
//
// Compiler Build ID: CL-36424714
// Cuda compilation tools, release 13.0, V13.0.88
// Based on NVVM 20.0.0
//

.version 9.0
.target sm_100
.address_size 64

	// .globl	_Z7computefi
.extern .func  (.param .b32 func_retval0) vprintf
(
	.param .b64 vprintf_param_0,
	.param .b64 vprintf_param_1
)
;
.global .align 1 .b8 $str[7] = {37, 46, 49, 55, 103, 10};

.visible .entry _Z7computefi(
	.param .f32 _Z7computefi_param_0,
	.param .u32 _Z7computefi_param_1
)
{
	.local .align 8 .b8 	__local_depot0[8];
	.reg .b64 	%SP;
	.reg .b64 	%SPL;
	.reg .pred 	%p<9>;
	.reg .b32 	%r<16>;
	.reg .b32 	%f<36>;
	.reg .b64 	%rd<5>;
	.reg .b64 	%fd<2>;

	mov.u64 	%SPL, __local_depot0;
	cvta.local.u64 	%SP, %SPL;
	ld.param.f32 	%f35, [_Z7computefi_param_0];
	ld.param.u32 	%r8, [_Z7computefi_param_1];
	mov.f32 	%f9, 0f3FB8AA3B;
	mov.f32 	%f10, 0f03F9F454;
	mul.rn.f32 	%f11, %f10, %f9;
	cvt.rzi.f32.f32 	%f12, %f11;
	abs.f32 	%f13, %f12;
	setp.gt.f32 	%p1, %f13, 0f42FC0000;
	mov.f32 	%f14, 0f42FC0000;
	copysign.f32 	%f15, %f12, %f14;
	selp.f32 	%f16, %f15, %f12, %p1;
	fma.rn.f32 	%f17, %f16, 0fBF317218, 0f03F9F454;
	fma.rn.f32 	%f18, %f16, 0f3102E308, %f17;
	mul.f32 	%f19, %f18, 0f3FB8AA3B;
	add.f32 	%f20, %f16, 0f4B40007D;
	mov.b32 	%r9, %f20;
	shl.b32 	%r10, %r9, 23;
	mov.b32 	%f21, %r10;
	ex2.approx.ftz.f32 	%f22, %f19;
	mul.f32 	%f23, %f22, %f21;
	mov.f32 	%f24, 0f3E000000;
	div.approx.ftz.f32 	%f25, %f24, %f23;
	fma.rn.f32 	%f26, %f23, 0f40000000, %f25;
	setp.neu.f32 	%p2, %f35, %f26;
	setp.lt.s32 	%p3, %r8, 1;
	or.pred  	%p4, %p2, %p3;
	@%p4 bra 	$L__BB0_7;
	and.b32  	%r1, %r8, 3;
	setp.lt.u32 	%p5, %r8, 4;
	@%p5 bra 	$L__BB0_4;
	and.b32  	%r11, %r8, 2147483644;
	neg.s32 	%r14, %r11;
$L__BB0_3:
	add.f32 	%f28, %f35, 0f7F800000;
	add.f32 	%f29, %f28, 0f7F800000;
	add.f32 	%f30, %f29, 0f7F800000;
	add.f32 	%f35, %f30, 0f7F800000;
	add.s32 	%r14, %r14, 4;
	setp.ne.s32 	%p6, %r14, 0;
	@%p6 bra 	$L__BB0_3;
$L__BB0_4:
	setp.eq.s32 	%p7, %r1, 0;
	@%p7 bra 	$L__BB0_7;
	neg.s32 	%r15, %r1;
$L__BB0_6:
	.pragma "nounroll";
	add.f32 	%f35, %f35, 0f7F800000;
	add.s32 	%r15, %r15, 1;
	setp.ne.s32 	%p8, %r15, 0;
	@%p8 bra 	$L__BB0_6;
$L__BB0_7:
	add.u64 	%rd1, %SP, 0;
	add.u64 	%rd2, %SPL, 0;
	cvt.f64.f32 	%fd1, %f35;
	st.local.f64 	[%rd2], %fd1;
	mov.u64 	%rd3, $str;
	cvta.global.u64 	%rd4, %rd3;
	{ // callseq 0, 0
	.param .b64 param0;
	st.param.b64 	[param0], %rd4;
	.param .b64 param1;
	st.param.b64 	[param1], %rd1;
	.param .b32 retval0;
	call.uni (retval0), 
	vprintf, 
	(
	param0, 
	param1
	);
	ld.param.b32 	%r12, [retval0];
	} // callseq 0
	ret;

}


// ===== COMPILED SASS (sm_100) =====

	.target	sm_100

	.elftype	@"ET_EXEC"


//--------------------- .note.nv.tkinfo           --------------------------
	.section	.note.nv.tkinfo,"",@"SHT_NOTE"
	.sectionflags	@"SHF_NOTE_NV_TKINFO"
	.tkinfo
        /*0018*/ 	.word	0x00000002
        /*0030*/ 	.string	""
        /*0030*/ 	.string	"ptxas"
        /*0030*/ 	.string	"Cuda compilation tools, release 13.0, V13.0.88"
        /*0030*/ 	.string	"Build cuda_13.0.r13.0/compiler.36424714_0"
        /*0030*/ 	.string	"-arch sm_100 -m 64 "



//--------------------- .note.nv.cuinfo           --------------------------
	.section	.note.nv.cuinfo,"",@"SHT_NOTE"
	.sectionflags	@"SHF_NOTE_NV_CUINFO"
        /*0018*/ 	.short	0x0002
        /*001a*/ 	.short	0x0064
        /*001c*/ 	.short	0x0082
	.zero		2


//--------------------- .nv.info                  --------------------------
	.section	.nv.info,"",@"SHT_CUDA_INFO"
	.align	4


	//----- nvinfo : EIATTR_REGCOUNT
	.align		4
        /*0000*/ 	.byte	0x04, 0x2f
        /*0002*/ 	.short	(.L_2 - .L_1)
	.align		4
.L_1:
        /*0004*/ 	.word	index@(_Z7computefi)
        /*0008*/ 	.word	0x00000018


	//----- nvinfo : EIATTR_FRAME_SIZE
	.align		4
.L_2:
        /*000c*/ 	.byte	0x04, 0x11
        /*000e*/ 	.short	(.L_4 - .L_3)
	.align		4
.L_3:
        /*0010*/ 	.word	index@(_Z7computefi)
        /*0014*/ 	.word	0x00000008


	//----- nvinfo : EIATTR_MIN_STACK_SIZE
	.align		4
.L_4:
        /*0018*/ 	.byte	0x04, 0x12
        /*001a*/ 	.short	(.L_6 - .L_5)
	.align		4
.L_5:
        /*001c*/ 	.word	index@(_Z7computefi)
        /*0020*/ 	.word	0x00000008
.L_6:


//--------------------- .nv.compat                --------------------------
	.section	.nv.compat,"",@"SHT_CUDA_COMPAT_INFO"
	.align	4
        /*0000*/ 	.byte	0x02, 0x09, 0x00, 0x00, 0x02, 0x02, 0x01, 0x00, 0x02, 0x05, 0x05, 0x00, 0x03, 0x07, 0x01, 0x01
        /*0010*/ 	.byte	0x02, 0x03, 0x00, 0x00, 0x02, 0x06, 0x01, 0x00, 0x04, 0x0b, 0x08, 0x00, 0x09, 0x00, 0x00, 0x00
        /*0020*/ 	.byte	0x00, 0x00, 0x00, 0x00


//--------------------- .nv.info._Z7computefi     --------------------------
	.section	.nv.info._Z7computefi,"",@"SHT_CUDA_INFO"
	.sectionflags	@""
	.align	4


	//----- nvinfo : EIATTR_CUDA_API_VERSION
	.align		4
        /*0000*/ 	.byte	0x04, 0x37
        /*0002*/ 	.short	(.L_8 - .L_7)
.L_7:
        /*0004*/ 	.word	0x00000082


	//----- nvinfo : EIATTR_KPARAM_INFO
	.align		4
.L_8:
        /*0008*/ 	.byte	0x04, 0x17
        /*000a*/ 	.short	(.L_10 - .L_9)
.L_9:
        /*000c*/ 	.word	0x00000000
        /*0010*/ 	.short	0x0001
        /*0012*/ 	.short	0x0004
        /*0014*/ 	.byte	0x00, 0xf0, 0x11, 0x00


	//----- nvinfo : EIATTR_KPARAM_INFO
	.align		4
.L_10:
        /*0018*/ 	.byte	0x04, 0x17
        /*001a*/ 	.short	(.L_12 - .L_11)
.L_11:
        /*001c*/ 	.word	0x00000000
        /*0020*/ 	.short	0x0000
        /*0022*/ 	.short	0x0000
        /*0024*/ 	.byte	0x00, 0xf0, 0x11, 0x00


	//----- nvinfo : EIATTR_SPARSE_MMA_MASK
	.align		4
.L_12:
        /*0028*/ 	.byte	0x03, 0x50
        /*002a*/ 	.short	0x0000


	//----- nvinfo : EIATTR_MAXREG_COUNT
	.align		4
        /*002c*/ 	.byte	0x03, 0x1b
        /*002e*/ 	.short	0x00ff


	//----- nvinfo : EIATTR_EXTERNS
	.align		4
        /*0030*/ 	.byte	0x04, 0x0f
        /*0032*/ 	.short	(.L_14 - .L_13)


	//   ....[0]....
	.align		4
.L_13:
        /*0034*/ 	.word	index@(vprintf)


	//----- nvinfo : EIATTR_MERCURY_ISA_VERSION
	.align		4
.L_14:
        /*0038*/ 	.byte	0x03, 0x5f
        /*003a*/ 	.short	0x0101


	//----- nvinfo : EIATTR_VRC_CTA_INIT_COUNT
	.align		4
        /*003c*/ 	.byte	0x02, 0x4a
	.zero		1
	.zero		1


	//----- nvinfo : EIATTR_SYSCALL_OFFSETS
	.align		4
        /*0040*/ 	.byte	0x04, 0x46
        /*0042*/ 	.short	(.L_16 - .L_15)


	//   ....[0]....
.L_15:
        /*0044*/ 	.word	0x00000590


	//----- nvinfo : EIATTR_EXIT_INSTR_OFFSETS
	.align		4
.L_16:
        /*0048*/ 	.byte	0x04, 0x1c
        /*004a*/ 	.short	(.L_18 - .L_17)


	//   ....[0]....
.L_17:
        /*004c*/ 	.word	0x000005a0


	//----- nvinfo : EIATTR_CBANK_PARAM_SIZE
	.align		4
.L_18:
        /*0050*/ 	.byte	0x03, 0x19
        /*0052*/ 	.short	0x0008


	//----- nvinfo : EIATTR_PARAM_CBANK
	.align		4
        /*0054*/ 	.byte	0x04, 0x0a
        /*0056*/ 	.short	(.L_20 - .L_19)
	.align		4
.L_19:
        /*0058*/ 	.word	index@(.nv.constant0._Z7computefi)
        /*005c*/ 	.short	0x0380
        /*005e*/ 	.short	0x0008


	//----- nvinfo : EIATTR_SW_WAR
	.align		4
.L_20:
        /*0060*/ 	.byte	0x04, 0x36
        /*0062*/ 	.short	(.L_22 - .L_21)
.L_21:
        /*0064*/ 	.word	0x00000008
.L_22:


//--------------------- .nv.callgraph             --------------------------
	.section	.nv.callgraph,"",@"SHT_CUDA_CALLGRAPH"
	.align	4
	.sectionentsize	8
	.align		4
        /*0000*/ 	.word	0x00000000
	.align		4
        /*0004*/ 	.word	0xffffffff
	.align		4
        /*0008*/ 	.word	index@(_Z7computefi)
	.align		4
        /*000c*/ 	.word	index@(vprintf)
	.align		4
        /*0010*/ 	.word	0x00000000
	.align		4
        /*0014*/ 	.word	0xfffffffe
	.align		4
        /*0018*/ 	.word	0x00000000
	.align		4
        /*001c*/ 	.word	0xfffffffd
	.align		4
        /*0020*/ 	.word	0x00000000
	.align		4
        /*0024*/ 	.word	0xfffffffc


//--------------------- .nv.constant4             --------------------------
	.section	.nv.constant4,"a",@progbits
	.align	8
	.align		8
.nv.constant4:
        /*0000*/ 	.dword	vprintf
	.align		8
        /*0008*/ 	.dword	$str


//--------------------- .text._Z7computefi        --------------------------
	.section	.text._Z7computefi,"ax",@progbits
	.align	128
        .global         _Z7computefi
        .type           _Z7computefi,@function
        .size           _Z7computefi,(.L_x_9 - _Z7computefi)
        .other          _Z7computefi,@"STO_CUDA_ENTRY STV_DEFAULT"
_Z7computefi:
.text._Z7computefi:
[----:B------:R-:W0:Y:S01]  /*0000*/  LDC R1, c[0x0][0x37c] ;  /* 0x0000df00ff017b82 */ /* 0x000e220000000800 */
[----:B------:R-:W-:-:S07]  /*0010*/  HFMA2 R0, -RZ, RZ, 1.7978515625, 12480 ;  /* 0x3f317218ff007431 */ /* 0x000fce00000001ff */
[----:B------:R-:W1:Y:S01]  /*0020*/  LDC.64 R4, c[0x0][0x380] ;  /* 0x0000e000ff047b82 */ /* 0x000e620000000a00 */
[----:B------:R-:W2:Y:S01]  /*0030*/  LDCU UR4, c[0x0][0x2f8] ;  /* 0x00005f00ff0477ac */ /* 0x000ea20008000800 */
[----:B0-----:R-:W-:Y:S01]  /*0040*/  IADD3 R1, PT, PT, R1, -0x8, RZ ;  /* 0xfffffff801017810 */ /* 0x001fe20007ffe0ff */
[----:B------:R-:W0:Y:S01]  /*0050*/  LDCU UR6, c[0x0][0x380] ;  /* 0x00007000ff0677ac */ /* 0x000e220008000800 */
[----:B------:R-:W-:Y:S01]  /*0060*/  FFMA R0, RZ, -R0, 1.4690999654199296215e-36 ;  /* 0x03f9f454ff007423 */ /* 0x000fe20000000800 */
[----:B------:R-:W3:Y:S03]  /*0070*/  LDCU UR5, c[0x0][0x2fc] ;  /* 0x00005f80ff0577ac */ /* 0x000ee60008000800 */
[----:B------:R-:W-:-:S04]  /*0080*/  FFMA R0, RZ, 1.9046542121259335545e-09, R0 ;  /* 0x3102e308ff007823 */ /* 0x000fc80000000000 */
[----:B------:R-:W-:Y:S01]  /*0090*/  FMUL R0, R0, 1.4426950216293334961 ;  /* 0x3fb8aa3b00007820 */ /* 0x000fe20000400000 */
[----:B--2---:R-:W-:-:S05]  /*00a0*/  IADD3 R6, P1, PT, R1, UR4, RZ ;  /* 0x0000000401067c10 */ /* 0x004fca000ff3e0ff */
[----:B------:R-:W2:Y:S01]  /*00b0*/  MUFU.EX2 R0, R0 ;  /* 0x0000000000007308 */ /* 0x000ea20000000800 */
[----:B-1----:R-:W-:Y:S02]  /*00c0*/  ISETP.GE.AND P0, PT, R5, 0x1, PT ;  /* 0x000000010500780c */ /* 0x002fe40003f06270 */
[----:B---3--:R-:W-:Y:S01]  /*00d0*/  IADD3.X R7, PT, PT, RZ, UR5, RZ, P1, !PT ;  /* 0x00000005ff077c10 */ /* 0x008fe20008ffe4ff */
[----:B--2---:R-:W-:Y:S01]  /*00e0*/  FMUL R2, R0, 0.25 ;  /* 0x3e80000000027820 */ /* 0x004fe20000400000 */
[----:B0-----:R-:W-:-:S03]  /*00f0*/  MOV R0, UR6 ;  /* 0x0000000600007c02 */ /* 0x001fc60008000f00 */
[----:B------:R-:W0:Y:S02]  /*0100*/  MUFU.RCP R3, R2 ;  /* 0x0000000200037308 */ /* 0x000e240000001000 */
[----:B0-----:R-:W-:-:S04]  /*0110*/  FMUL.FTZ R3, R3, 0.125 ;  /* 0x3e00000003037820 */ /* 0x001fc80000410000 */
[----:B------:R-:W-:-:S05]  /*0120*/  FFMA R3, R2, 2, R3 ;  /* 0x4000000002037823 */ /* 0x000fca0000000003 */
[----:B------:R-:W-:-:S13]  /*0130*/  FSETP.NEU.OR P0, PT, R3, R4, !P0 ;  /* 0x000000040300720b */ /* 0x000fda000470d400 */
[----:B------:R-:W-:Y:S05]  /*0140*/  @P0 BRA `(.L_x_0) ;  /* 0x0000000000f00947 */ /* 0x000fea0003800000 */
[C---:B------:R-:W-:Y:S02]  /*0150*/  ISETP.GE.U32.AND P0, PT, R5.reuse, 0x4, PT ;  /* 0x000000040500780c */ /* 0x040fe40003f06070 */
[----:B------:R-:W-:-:S11]  /*0160*/  LOP3.LUT R2, R5, 0x3, RZ, 0xc0, !PT ;  /* 0x0000000305027812 */ /* 0x000fd600078ec0ff */
[----:B------:R-:W-:Y:S05]  /*0170*/  @!P0 BRA `(.L_x_1) ;  /* 0x0000000000c88947 */ /* 0x000fea0003800000 */
[----:B------:R-:W-:-:S04]  /*0180*/  LOP3.LUT R3, R5, 0x7ffffffc, RZ, 0xc0, !PT ;  /* 0x7ffffffc05037812 */ /* 0x000fc800078ec0ff */
[----:B------:R-:W-:-:S04]  /*0190*/  IADD3 R3, PT, PT, -R3, RZ, RZ ;  /* 0x000000ff03037210 */ /* 0x000fc80007ffe1ff */
[----:B------:R-:W-:-:S13]  /*01a0*/  ISETP.GE.AND P0, PT, R3, RZ, PT ;  /* 0x000000ff0300720c */ /* 0x000fda0003f06270 */
[----:B------:R-:W-:Y:S05]  /*01b0*/  @P0 BRA `(.L_x_2) ;  /* 0x00000000009c0947 */ /* 0x000fea0003800000 */
[----:B------:R-:W-:Y:S02]  /*01c0*/  IADD3 R4, PT, PT, -R3, RZ, RZ ;  /* 0x000000ff03047210 */ /* 0x000fe40007ffe1ff */
[----:B------:R-:W-:Y:S02]  /*01d0*/  PLOP3.LUT P0, PT, PT, PT, PT, 0x80, 0x8 ;  /* 0x000000000008781c */ /* 0x000fe40003f0f070 */
[----:B------:R-:W-:-:S13]  /*01e0*/  ISETP.GT.AND P1, PT, R4, 0xc, PT ;  /* 0x0000000c0400780c */ /* 0x000fda0003f24270 */
[----:B------:R-:W-:Y:S05]  /*01f0*/  @!P1 BRA `(.L_x_3) ;  /* 0x0000000000509947 */ /* 0x000fea0003800000 */
[----:B------:R-:W-:-:S13]  /*0200*/  PLOP3.LUT P0, PT, PT, PT, PT, 0x8, 0x80 ;  /* 0x000000000080781c */ /* 0x000fda0003f0e170 */
.L_x_4:
[----:B------:R-:W-:Y:S01]  /*0210*/  FADD R0, R0, +INF ;  /* 0x7f80000000007421 */ /* 0x000fe20000000000 */
[----:B------:R-:W-:-:S03]  /*0220*/  IADD3 R3, PT, PT, R3, 0x10, RZ ;  /* 0x0000001003037810 */ /* 0x000fc60007ffe0ff */
[----:B------:R-:W-:Y:S01]  /*0230*/  FADD R0, R0, +INF ;  /* 0x7f80000000007421 */ /* 0x000fe20000000000 */
[----:B------:R-:W-:-:S03]  /*0240*/  ISETP.GE.AND P1, PT, R3, -0xc, PT ;  /* 0xfffffff40300780c */ /* 0x000fc60003f26270 */
[----:B------:R-:W-:-:S04]  /*0250*/  FADD R0, R0, +INF ;  /* 0x7f80000000007421 */ /* 0x000fc80000000000 */
        /* <DEDUP_REMOVED lines=12> */
[----:B------:R-:W-:Y:S01]  /*0320*/  FADD R0, R0, +INF ;  /* 0x7f80000000007421 */ /* 0x000fe20000000000 */
[----:B------:R-:W-:Y:S06]  /*0330*/  @!P1 BRA `(.L_x_4) ;  /* 0xfffffffc00b49947 */ /* 0x000fec000383ffff */
.L_x_3:
[----:B------:R-:W-:-:S04]  /*0340*/  IADD3 R4, PT, PT, -R3, RZ, RZ ;  /* 0x000000ff03047210 */ /* 0x000fc80007ffe1ff */
[----:B------:R-:W-:-:S13]  /*0350*/  ISETP.GT.AND P1, PT, R4, 0x4, PT ;  /* 0x000000040400780c */ /* 0x000fda0003f24270 */
[----:B------:R-:W-:Y:S05]  /*0360*/  @!P1 BRA `(.L_x_5) ;  /* 0x0000000000289947 */ /* 0x000fea0003800000 */
[----:B------:R-:W-:Y:S01]  /*0370*/  FADD R0, R0, +INF ;  /* 0x7f80000000007421 */ /* 0x000fe20000000000 */
[----:B------:R-:W-:Y:S02]  /*0380*/  PLOP3.LUT P0, PT, PT, PT, PT, 0x8, 0x80 ;  /* 0x000000000080781c */ /* 0x000fe40003f0e170 */
[----:B------:R-:W-:Y:S01]  /*0390*/  IADD3 R3, PT, PT, R3, 0x8, RZ ;  /* 0x0000000803037810 */ /* 0x000fe20007ffe0ff */
[----:B------:R-:W-:-:S04]  /*03a0*/  FADD R0, R0, +INF ;  /* 0x7f80000000007421 */ /* 0x000fc80000000000 */
[----:B------:R-:W-:-:S04]  /*03b0*/  FADD R0, R0, +INF ;  /* 0x7f80000000007421 */ /* 0x000fc80000000000 */
[----:B------:R-:W-:-:S04]  /*03c0*/  FADD R0, R0, +INF ;  /* 0x7f80000000007421 */ /* 0x000fc80000000000 */
[----:B------:R-:W-:-:S04]  /*03d0*/  FADD R0, R0, +INF ;  /* 0x7f80000000007421 */ /* 0x000fc80000000000 */
[----:B------:R-:W-:-:S04]  /*03e0*/  FADD R0, R0, +INF ;  /* 0x7f80000000007421 */ /* 0x000fc80000000000 */
[----:B------:R-:W-:-:S04]  /*03f0*/  FADD R0, R0, +INF ;  /* 0x7f80000000007421 */ /* 0x000fc80000000000 */
[----:B------:R-:W-:-:S07]  /*0400*/  FADD R0, R0, +INF ;  /* 0x7f80000000007421 */ /* 0x000fce0000000000 */
.L_x_5:
[----:B------:R-:W-:-:S13]  /*0410*/  ISETP.NE.OR P0, PT, R3, RZ, P0 ;  /* 0x000000ff0300720c */ /* 0x000fda0000705670 */
[----:B------:R-:W-:Y:S05]  /*0420*/  @!P0 BRA `(.L_x_1) ;  /* 0x00000000001c8947 */ /* 0x000fea0003800000 */
.L_x_2:
[----:B------:R-:W-:Y:S01]  /*0430*/  IADD3 R3, PT, PT, R3, 0x4, RZ ;  /* 0x0000000403037810 */ /* 0x000fe20007ffe0ff */
[----:B------:R-:W-:-:S03]  /*0440*/  FADD R0, R0, +INF ;  /* 0x7f80000000007421 */ /* 0x000fc60000000000 */
[----:B------:R-:W-:Y:S01]  /*0450*/  ISETP.NE.AND P0, PT, R3, RZ, PT ;  /* 0x000000ff0300720c */ /* 0x000fe20003f05270 */
[----:B------:R-:W-:-:S04]  /*0460*/  FADD R0, R0, +INF ;  /* 0x7f80000000007421 */ /* 0x000fc80000000000 */
[----:B------:R-:W-:-:S04]  /*0470*/  FADD R0, R0, +INF ;  /* 0x7f80000000007421 */ /* 0x000fc80000000000 */
[----:B------:R-:W-:-:S04]  /*0480*/  FADD R0, R0, +INF ;  /* 0x7f80000000007421 */ /* 0x000fc80000000000 */
[----:B------:R-:W-:Y:S05]  /*0490*/  @P0 BRA `(.L_x_2) ;  /* 0xfffffffc00e40947 */ /* 0x000fea000383ffff */
.L_x_1:
[----:B------:R-:W-:-:S13]  /*04a0*/  ISETP.NE.AND P0, PT, R2, RZ, PT ;  /* 0x000000ff0200720c */ /* 0x000fda0003f05270 */
[----:B------:R-:W-:Y:S05]  /*04b0*/  @!P0 BRA `(.L_x_0) ;  /* 0x0000000000148947 */ /* 0x000fea0003800000 */
[----:B------:R-:W-:-:S07]  /*04c0*/  IADD3 R2, PT, PT, -R2, RZ, RZ ;  /* 0x000000ff02027210 */ /* 0x000fce0007ffe1ff */
.L_x_6:
[----:B------:R-:W-:Y:S01]  /*04d0*/  IADD3 R2, PT, PT, R2, 0x1, RZ ;  /* 0x0000000102027810 */ /* 0x000fe20007ffe0ff */
[----:B------:R-:W-:-:S03]  /*04e0*/  FADD R0, R0, +INF ;  /* 0x7f80000000007421 */ /* 0x000fc60000000000 */
[----:B------:R-:W-:-:S13]  /*04f0*/  ISETP.NE.AND P0, PT, R2, RZ, PT ;  /* 0x000000ff0200720c */ /* 0x000fda0003f05270 */
[----:B------:R-:W-:Y:S05]  /*0500*/  @P0 BRA `(.L_x_6) ;  /* 0xfffffffc00f00947 */ /* 0x000fea000383ffff */
.L_x_0:
[----:B------:R-:W0:Y:S01]  /*0510*/  F2F.F64.F32 R2, R0 ;  /* 0x0000000000027310 */ /* 0x000e220000201800 */
[----:B------:R-:W-:Y:S01]  /*0520*/  MOV R8, 0x0 ;  /* 0x0000000000087802 */ /* 0x000fe20000000f00 */
[----:B------:R-:W1:Y:S05]  /*0530*/  LDCU.64 UR4, c[0x4][0x8] ;  /* 0x01000100ff0477ac */ /* 0x000e6a0008000a00 */
[----:B------:R-:W2:Y:S01]  /*0540*/  LDC.64 R8, c[0x4][R8] ;  /* 0x0100000008087b82 */ /* 0x000ea20000000a00 */
[----:B0-----:R0:W-:Y:S01]  /*0550*/  STL.64 [R1], R2 ;  /* 0x0000000201007387 */ /* 0x0011e20000100a00 */
[----:B-1----:R-:W-:Y:S02]  /*0560*/  MOV R4, UR4 ;  /* 0x0000000400047c02 */ /* 0x002fe40008000f00 */
[----:B------:R-:W-:-:S07]  /*0570*/  MOV R5, UR5 ;  /* 0x0000000500057c02 */ /* 0x000fce0008000f00 */
[----:B------:R-:W-:-:S07]  /*0580*/  LEPC R20, `(.L_x_7) ;  /* 0x000000001014794e */ /* 0x000fce0000000000 */
[----:B0-2---:R-:W-:Y:S05]  /*0590*/  CALL.ABS.NOINC R8 ;  /* 0x0000000008007343 */ /* 0x005fea0003c00000 */
.L_x_7:
[----:B------:R-:W-:Y:S05]  /*05a0*/  EXIT ;  /* 0x000000000000794d */ /* 0x000fea0003800000 */
.L_x_8:
[----:B------:R-:W-:-:S00]  /*05b0*/  BRA `(.L_x_8) ;  /* 0xfffffffc00fc7947 */ /* 0x000fc0000383ffff */
[----:B------:R-:W-:-:S00]  /*05c0*/  NOP ;  /* 0x0000000000007918 */ /* 0x000fc00000000000 */
        /* <DEDUP_REMOVED lines=11> */
.L_x_9:


//--------------------- .nv.global.init           --------------------------
	.section	.nv.global.init,"aw",@progbits
.nv.global.init:
	.type		$str,@object
	.size		$str,(.L_0 - $str)
$str:
        /*0000*/ 	.byte	0x25, 0x2e, 0x31, 0x37, 0x67, 0x0a, 0x00
.L_0:


//--------------------- .nv.shared.reserved.0     --------------------------
	.section	.nv.shared.reserved.0,"aw",@nobits
	.weak		__nv_reservedSMEM_offset_0_alias
	.size		__nv_reservedSMEM_offset_0_alias, 0, 64
	.other		__nv_reservedSMEM_offset_0_alias,@"STO_CUDA_RESERVED_SHARED STV_DEFAULT"
__nv_reservedSMEM_offset_0_alias:
	.zero		0
	.zero		64


//--------------------- .nv.constant0._Z7computefi --------------------------
	.section	.nv.constant0._Z7computefi,"a",@progbits
	.sectionflags	@""
	.align	4
.nv.constant0._Z7computefi:
	.zero		904


//--------------------- SYMBOLS --------------------------

	.type		.nv.reservedSmem.offset0,@object
	.size		.nv.reservedSmem.offset0,0x4
	.type		vprintf,@function
